//
// Generated by NVIDIA NVVM Compiler
//
// Compiler Build ID: CL-36424714
// Cuda compilation tools, release 13.0, V13.0.88
// Based on NVVM 20.0.0
//

.version 9.0
.target sm_100
.address_size 64

	// .globl	_Z11test_kernelv
.extern .func  (.param .b32 func_retval0) vprintf
(
	.param .b64 vprintf_param_0,
	.param .b64 vprintf_param_1
)
;
.global .align 1 .b8 $str[15] = {72, 101, 108, 108, 111, 32, 102, 111, 114, 109, 32, 103, 112, 117};

.visible .entry _Z11test_kernelv()
{
	.reg .b32 	%r<3>;
	.reg .b64 	%rd<3>;

	mov.u64 	%rd1, $str;
	cvta.global.u64 	%rd2, %rd1;
	{ // callseq 0, 0
	.param .b64 param0;
	st.param.b64 	[param0], %rd2;
	.param .b64 param1;
	st.param.b64 	[param1], 0;
	.param .b32 retval0;
	call.uni (retval0), 
	vprintf, 
	(
	param0, 
	param1
	);
	ld.param.b32 	%r1, [retval0];
	} // callseq 0
	ret;

}


// ===== COMPILED SASS (sm_100) =====

	.target	sm_100

	.elftype	@"ET_EXEC"


//--------------------- .note.nv.tkinfo           --------------------------
	.section	.note.nv.tkinfo,"",@"SHT_NOTE"
	.sectionflags	@"SHF_NOTE_NV_TKINFO"
	.tkinfo
        /*0018*/ 	.word	0x00000002
        /*0030*/ 	.string	""
        /*0030*/ 	.string	"ptxas"
        /*0030*/ 	.string	"Cuda compilation tools, release 13.0, V13.0.88"
        /*0030*/ 	.string	"Build cuda_13.0.r13.0/compiler.36424714_0"
        /*0030*/ 	.string	"-arch sm_100 -m 64 "



//--------------------- .note.nv.cuinfo           --------------------------
	.section	.note.nv.cuinfo,"",@"SHT_NOTE"
	.sectionflags	@"SHF_NOTE_NV_CUINFO"
        /*0018*/ 	.short	0x0002
        /*001a*/ 	.short	0x0064
        /*001c*/ 	.short	0x0082
	.zero		2


//--------------------- .nv.info                  --------------------------
	.section	.nv.info,"",@"SHT_CUDA_INFO"
	.align	4


	//----- nvinfo : EIATTR_REGCOUNT
	.align		4
        /*0000*/ 	.byte	0x04, 0x2f
        /*0002*/ 	.short	(.L_2 - .L_1)
	.align		4
.L_1:
        /*0004*/ 	.word	index@(_Z11test_kernelv)
        /*0008*/ 	.word	0x00000018


	//----- nvinfo : EIATTR_FRAME_SIZE
	.align		4
.L_2:
        /*000c*/ 	.byte	0x04, 0x11
        /*000e*/ 	.short	(.L_4 - .L_3)
	.align		4
.L_3:
        /*0010*/ 	.word	index@(_Z11test_kernelv)
        /*0014*/ 	.word	0x00000000


	//----- nvinfo : EIATTR_MIN_STACK_SIZE
	.align		4
.L_4:
        /*0018*/ 	.byte	0x04, 0x12
        /*001a*/ 	.short	(.L_6 - .L_5)
	.align		4
.L_5:
        /*001c*/ 	.word	index@(_Z11test_kernelv)
        /*0020*/ 	.word	0x00000000
.L_6:


//--------------------- .nv.compat                --------------------------
	.section	.nv.compat,"",@"SHT_CUDA_COMPAT_INFO"
	.align	4
        /*0000*/ 	.byte	0x02, 0x09, 0x00, 0x00, 0x02, 0x02, 0x01, 0x00, 0x02, 0x05, 0x05, 0x00, 0x03, 0x07, 0x01, 0x01
        /*0010*/ 	.byte	0x02, 0x03, 0x00, 0x00, 0x02, 0x06, 0x01, 0x00, 0x04, 0x0b, 0x08, 0x00, 0x09, 0x00, 0x00, 0x00
        /*0020*/ 	.byte	0x00, 0x00, 0x00, 0x00


//--------------------- .nv.info._Z11test_kernelv --------------------------
	.section	.nv.info._Z11test_kernelv,"",@"SHT_CUDA_INFO"
	.sectionflags	@""
	.align	4


	//----- nvinfo : EIATTR_CUDA_API_VERSION
	.align		4
        /*0000*/ 	.byte	0x04, 0x37
        /*0002*/ 	.short	(.L_8 - .L_7)
.L_7:
        /*0004*/ 	.word	0x00000082


	//----- nvinfo : EIATTR_SPARSE_MMA_MASK
	.align		4
.L_8:
        /*0008*/ 	.byte	0x03, 0x50
        /*000a*/ 	.short	0x0000


	//----- nvinfo : EIATTR_MAXREG_COUNT
	.align		4
        /*000c*/ 	.byte	0x03, 0x1b
        /*000e*/ 	.short	0x00ff


	//----- nvinfo : EIATTR_EXTERNS
	.align		4
        /*0010*/ 	.byte	0x04, 0x0f
        /*0012*/ 	.short	(.L_10 - .L_9)


	//   ....[0]....
	.align		4
.L_9:
        /*0014*/ 	.word	index@(vprintf)


	//----- nvinfo : EIATTR_MERCURY_ISA_VERSION
	.align		4
.L_10:
        /*0018*/ 	.byte	0x03, 0x5f
        /*001a*/ 	.short	0x0101


	//----- nvinfo : EIATTR_VRC_CTA_INIT_COUNT
	.align		4
        /*001c*/ 	.byte	0x02, 0x4a
	.zero		1
	.zero		1


	//----- nvinfo : EIATTR_SYSCALL_OFFSETS
	.align		4
        /*0020*/ 	.byte	0x04, 0x46
        /*0022*/ 	.short	(.L_12 - .L_11)


	//   ....[0]....
.L_11:
        /*0024*/ 	.word	0x00000080


	//----- nvinfo : EIATTR_EXIT_INSTR_OFFSETS
	.align		4
.L_12:
        /*0028*/ 	.byte	0x04, 0x1c
        /*002a*/ 	.short	(.L_14 - .L_13)


	//   ....[0]....
.L_13:
        /*002c*/ 	.word	0x00000090


	//----- nvinfo : EIATTR_SW_WAR
	.align		4
.L_14:
        /*0030*/ 	.byte	0x04, 0x36
        /*0032*/ 	.short	(.L_16 - .L_15)
.L_15:
        /*0034*/ 	.word	0x00000008
.L_16:


//--------------------- .nv.callgraph             --------------------------
	.section	.nv.callgraph,"",@"SHT_CUDA_CALLGRAPH"
	.align	4
	.sectionentsize	8
	.align		4
        /*0000*/ 	.word	0x00000000
	.align		4
        /*0004*/ 	.word	0xffffffff
	.align		4
        /*0008*/ 	.word	index@(_Z11test_kernelv)
	.align		4
        /*000c*/ 	.word	index@(vprintf)
	.align		4
        /*0010*/ 	.word	0x00000000
	.align		4
        /*0014*/ 	.word	0xfffffffe
	.align		4
        /*0018*/ 	.word	0x00000000
	.align		4
        /*001c*/ 	.word	0xfffffffd
	.align		4
        /*0020*/ 	.word	0x00000000
	.align		4
        /*0024*/ 	.word	0xfffffffc


//--------------------- .nv.constant4             --------------------------
	.section	.nv.constant4,"a",@progbits
	.align	8
	.align		8
.nv.constant4:
        /*0000*/ 	.dword	vprintf
	.align		8
        /*0008*/ 	.dword	$str


//--------------------- .text._Z11test_kernelv    --------------------------
	.section	.text._Z11test_kernelv,"ax",@progbits
	.align	128
        .global         _Z11test_kernelv
        .type           _Z11test_kernelv,@function
        .size           _Z11test_kernelv,(.L_x_2 - _Z11test_kernelv)
        .other          _Z11test_kernelv,@"STO_CUDA_ENTRY STV_DEFAULT"
_Z11test_kernelv:
.text._Z11test_kernelv:
[----:B------:R-:W0:Y:S01]  /*0000*/  LDC R1, c[0x0][0x37c] ;  /* 0x0000df00ff017b82 */ /* 0x000e220000000800 */
[----:B------:R-:W-:Y:S01]  /*0010*/  MOV R0, 0x0 ;  /* 0x0000000000007802 */ /* 0x000fe20000000f00 */
[----:B------:R-:W1:Y:S01]  /*0020*/  LDCU.64 UR4, c[0x4][0x8] ;  /* 0x01000100ff0477ac */ /* 0x000e620008000a00 */
[----:B------:R-:W-:-:S05]  /*0030*/  CS2R R6, SRZ ;  /* 0x0000000000067805 */ /* 0x000fca000001ff00 */
[----:B------:R2:W3:Y:S01]  /*0040*/  LDC.64 R2, c[0x4][R0] ;  /* 0x0100000000027b82 */ /* 0x0004e20000000a00 */
[----:B-1----:R-:W-:Y:S02]  /*0050*/  IMAD.U32 R4, RZ, RZ, UR4 ;  /* 0x00000004ff047e24 */ /* 0x002fe4000f8e00ff */
[----:B--2---:R-:W-:-:S07]  /*0060*/  IMAD.U32 R5, RZ, RZ, UR5 ;  /* 0x00000005ff057e24 */ /* 0x004fce000f8e00ff */
[----:B------:R-:W-:-:S07]  /*0070*/  LEPC R20, `(.L_x_0) ;  /* 0x000000001014794e */ /* 0x000fce0000000000 */
[----:B0--3--:R-:W-:Y:S05]  /*0080*/  CALL.ABS.NOINC R2 ;  /* 0x0000000002007343 */ /* 0x009fea0003c00000 */
.L_x_0:
[----:B------:R-:W-:Y:S05]  /*0090*/  EXIT ;  /* 0x000000000000794d */ /* 0x000fea0003800000 */
.L_x_1:
[----:B------:R-:W-:-:S00]  /*00a0*/  BRA `(.L_x_1) ;  /* 0xfffffffc00fc7947 */ /* 0x000fc0000383ffff */
[----:B------:R-:W-:-:S00]  /*00b0*/  NOP ;  /* 0x0000000000007918 */ /* 0x000fc00000000000 */
        /* <DEDUP_REMOVED lines=12> */
.L_x_2:


//--------------------- .nv.global.init           --------------------------
	.section	.nv.global.init,"aw",@progbits
.nv.global.init:
	.type		$str,@object
	.size		$str,(.L_0 - $str)
$str:
        /*0000*/ 	.byte	0x48, 0x65, 0x6c, 0x6c, 0x6f, 0x20, 0x66, 0x6f, 0x72, 0x6d, 0x20, 0x67, 0x70, 0x75, 0x00
.L_0:


//--------------------- .nv.shared.reserved.0     --------------------------
	.section	.nv.shared.reserved.0,"aw",@nobits
	.weak		__nv_reservedSMEM_offset_0_alias
	.size		__nv_reservedSMEM_offset_0_alias, 0, 64
	.other		__nv_reservedSMEM_offset_0_alias,@"STO_CUDA_RESERVED_SHARED STV_DEFAULT"
__nv_reservedSMEM_offset_0_alias:
	.zero		0
	.zero		64


//--------------------- .nv.constant0._Z11test_kernelv --------------------------
	.section	.nv.constant0._Z11test_kernelv,"a",@progbits
	.sectionflags	@""
	.align	4
.nv.constant0._Z11test_kernelv:
	.zero		896


//--------------------- SYMBOLS --------------------------

	.type		.nv.reservedSmem.offset0,@object
	.size		.nv.reservedSmem.offset0,0x4
	.type		vprintf,@function
